//
// Generated by NVIDIA NVVM Compiler
//
// Compiler Build ID: CL-36424714
// Cuda compilation tools, release 13.0, V13.0.88
// Based on NVVM 20.0.0
//

.version 9.0
.target sm_100
.address_size 64

	// .globl	_Z27linear_layer_and_activationPfS_S_S_S_ii

.visible .entry _Z27linear_layer_and_activationPfS_S_S_S_ii(
	.param .u64 .ptr .align 1 _Z27linear_layer_and_activationPfS_S_S_S_ii_param_0,
	.param .u64 .ptr .align 1 _Z27linear_layer_and_activationPfS_S_S_S_ii_param_1,
	.param .u64 .ptr .align 1 _Z27linear_layer_and_activationPfS_S_S_S_ii_param_2,
	.param .u64 .ptr .align 1 _Z27linear_layer_and_activationPfS_S_S_S_ii_param_3,
	.param .u64 .ptr .align 1 _Z27linear_layer_and_activationPfS_S_S_S_ii_param_4,
	.param .u32 _Z27linear_layer_and_activationPfS_S_S_S_ii_param_5,
	.param .u32 _Z27linear_layer_and_activationPfS_S_S_S_ii_param_6
)
{
	.reg .pred 	%p<11>;
	.reg .b32 	%r<40>;
	.reg .b32 	%f<117>;
	.reg .b64 	%rd<38>;
	.reg .b64 	%fd<4>;

	ld.param.u64 	%rd14, [_Z27linear_layer_and_activationPfS_S_S_S_ii_param_0];
	ld.param.u64 	%rd11, [_Z27linear_layer_and_activationPfS_S_S_S_ii_param_1];
	ld.param.u64 	%rd15, [_Z27linear_layer_and_activationPfS_S_S_S_ii_param_2];
	ld.param.u64 	%rd12, [_Z27linear_layer_and_activationPfS_S_S_S_ii_param_3];
	ld.param.u64 	%rd13, [_Z27linear_layer_and_activationPfS_S_S_S_ii_param_4];
	ld.param.u32 	%r24, [_Z27linear_layer_and_activationPfS_S_S_S_ii_param_5];
	ld.param.u32 	%r23, [_Z27linear_layer_and_activationPfS_S_S_S_ii_param_6];
	cvta.to.global.u64 	%rd1, %rd15;
	cvta.to.global.u64 	%rd2, %rd14;
	mov.u32 	%r25, %ctaid.x;
	mov.u32 	%r26, %ntid.x;
	mov.u32 	%r27, %tid.x;
	mad.lo.s32 	%r1, %r25, %r26, %r27;
	setp.ge.s32 	%p1, %r1, %r24;
	@%p1 bra 	$L__BB0_16;
	setp.gt.s32 	%p2, %r23, 0;
	cvta.to.global.u64 	%rd16, %rd12;
	mul.wide.s32 	%rd17, %r1, 4;
	add.s64 	%rd3, %rd16, %rd17;
	@%p2 bra 	$L__BB0_3;
	ld.global.f32 	%f116, [%rd3];
	bra.uni 	$L__BB0_15;
$L__BB0_3:
	mul.lo.s32 	%r2, %r23, %r1;
	ld.global.f32 	%f116, [%rd3];
	and.b32  	%r3, %r23, 15;
	setp.lt.u32 	%p3, %r23, 16;
	mov.b32 	%r36, 0;
	@%p3 bra 	$L__BB0_6;
	and.b32  	%r36, %r23, 2147483632;
	neg.s32 	%r34, %r36;
	add.s64 	%rd4, %rd2, 32;
	add.s64 	%rd36, %rd1, 32;
	mov.u32 	%r33, %r2;
$L__BB0_5:
	.pragma "nounroll";
	mul.wide.s32 	%rd18, %r33, 4;
	add.s64 	%rd19, %rd4, %rd18;
	ld.global.f32 	%f13, [%rd19+-32];
	ld.global.f32 	%f14, [%rd36+-32];
	fma.rn.f32 	%f15, %f13, %f14, %f116;
	st.global.f32 	[%rd3], %f15;
	ld.global.f32 	%f16, [%rd19+-28];
	ld.global.f32 	%f17, [%rd36+-28];
	fma.rn.f32 	%f18, %f16, %f17, %f15;
	st.global.f32 	[%rd3], %f18;
	ld.global.f32 	%f19, [%rd19+-24];
	ld.global.f32 	%f20, [%rd36+-24];
	fma.rn.f32 	%f21, %f19, %f20, %f18;
	st.global.f32 	[%rd3], %f21;
	ld.global.f32 	%f22, [%rd19+-20];
	ld.global.f32 	%f23, [%rd36+-20];
	fma.rn.f32 	%f24, %f22, %f23, %f21;
	st.global.f32 	[%rd3], %f24;
	ld.global.f32 	%f25, [%rd19+-16];
	ld.global.f32 	%f26, [%rd36+-16];
	fma.rn.f32 	%f27, %f25, %f26, %f24;
	st.global.f32 	[%rd3], %f27;
	ld.global.f32 	%f28, [%rd19+-12];
	ld.global.f32 	%f29, [%rd36+-12];
	fma.rn.f32 	%f30, %f28, %f29, %f27;
	st.global.f32 	[%rd3], %f30;
	ld.global.f32 	%f31, [%rd19+-8];
	ld.global.f32 	%f32, [%rd36+-8];
	fma.rn.f32 	%f33, %f31, %f32, %f30;
	st.global.f32 	[%rd3], %f33;
	ld.global.f32 	%f34, [%rd19+-4];
	ld.global.f32 	%f35, [%rd36+-4];
	fma.rn.f32 	%f36, %f34, %f35, %f33;
	st.global.f32 	[%rd3], %f36;
	ld.global.f32 	%f37, [%rd19];
	ld.global.f32 	%f38, [%rd36];
	fma.rn.f32 	%f39, %f37, %f38, %f36;
	st.global.f32 	[%rd3], %f39;
	ld.global.f32 	%f40, [%rd19+4];
	ld.global.f32 	%f41, [%rd36+4];
	fma.rn.f32 	%f42, %f40, %f41, %f39;
	st.global.f32 	[%rd3], %f42;
	ld.global.f32 	%f43, [%rd19+8];
	ld.global.f32 	%f44, [%rd36+8];
	fma.rn.f32 	%f45, %f43, %f44, %f42;
	st.global.f32 	[%rd3], %f45;
	ld.global.f32 	%f46, [%rd19+12];
	ld.global.f32 	%f47, [%rd36+12];
	fma.rn.f32 	%f48, %f46, %f47, %f45;
	st.global.f32 	[%rd3], %f48;
	ld.global.f32 	%f49, [%rd19+16];
	ld.global.f32 	%f50, [%rd36+16];
	fma.rn.f32 	%f51, %f49, %f50, %f48;
	st.global.f32 	[%rd3], %f51;
	ld.global.f32 	%f52, [%rd19+20];
	ld.global.f32 	%f53, [%rd36+20];
	fma.rn.f32 	%f54, %f52, %f53, %f51;
	st.global.f32 	[%rd3], %f54;
	ld.global.f32 	%f55, [%rd19+24];
	ld.global.f32 	%f56, [%rd36+24];
	fma.rn.f32 	%f57, %f55, %f56, %f54;
	st.global.f32 	[%rd3], %f57;
	ld.global.f32 	%f58, [%rd19+28];
	ld.global.f32 	%f59, [%rd36+28];
	fma.rn.f32 	%f116, %f58, %f59, %f57;
	st.global.f32 	[%rd3], %f116;
	add.s32 	%r34, %r34, 16;
	add.s32 	%r33, %r33, 16;
	add.s64 	%rd36, %rd36, 64;
	setp.ne.s32 	%p4, %r34, 0;
	@%p4 bra 	$L__BB0_5;
$L__BB0_6:
	setp.eq.s32 	%p5, %r3, 0;
	@%p5 bra 	$L__BB0_15;
	and.b32  	%r11, %r23, 7;
	setp.lt.u32 	%p6, %r3, 8;
	@%p6 bra 	$L__BB0_9;
	add.s32 	%r29, %r36, %r2;
	mul.wide.s32 	%rd20, %r29, 4;
	add.s64 	%rd21, %rd2, %rd20;
	ld.global.f32 	%f60, [%rd21];
	mul.wide.u32 	%rd22, %r36, 4;
	add.s64 	%rd23, %rd1, %rd22;
	ld.global.f32 	%f61, [%rd23];
	fma.rn.f32 	%f62, %f60, %f61, %f116;
	st.global.f32 	[%rd3], %f62;
	ld.global.f32 	%f63, [%rd21+4];
	ld.global.f32 	%f64, [%rd23+4];
	fma.rn.f32 	%f65, %f63, %f64, %f62;
	st.global.f32 	[%rd3], %f65;
	ld.global.f32 	%f66, [%rd21+8];
	ld.global.f32 	%f67, [%rd23+8];
	fma.rn.f32 	%f68, %f66, %f67, %f65;
	st.global.f32 	[%rd3], %f68;
	ld.global.f32 	%f69, [%rd21+12];
	ld.global.f32 	%f70, [%rd23+12];
	fma.rn.f32 	%f71, %f69, %f70, %f68;
	st.global.f32 	[%rd3], %f71;
	ld.global.f32 	%f72, [%rd21+16];
	ld.global.f32 	%f73, [%rd23+16];
	fma.rn.f32 	%f74, %f72, %f73, %f71;
	st.global.f32 	[%rd3], %f74;
	ld.global.f32 	%f75, [%rd21+20];
	ld.global.f32 	%f76, [%rd23+20];
	fma.rn.f32 	%f77, %f75, %f76, %f74;
	st.global.f32 	[%rd3], %f77;
	ld.global.f32 	%f78, [%rd21+24];
	ld.global.f32 	%f79, [%rd23+24];
	fma.rn.f32 	%f80, %f78, %f79, %f77;
	st.global.f32 	[%rd3], %f80;
	ld.global.f32 	%f81, [%rd21+28];
	ld.global.f32 	%f82, [%rd23+28];
	fma.rn.f32 	%f116, %f81, %f82, %f80;
	st.global.f32 	[%rd3], %f116;
	add.s32 	%r36, %r36, 8;
$L__BB0_9:
	setp.eq.s32 	%p7, %r11, 0;
	@%p7 bra 	$L__BB0_15;
	and.b32  	%r14, %r23, 3;
	setp.lt.u32 	%p8, %r11, 4;
	@%p8 bra 	$L__BB0_12;
	add.s32 	%r30, %r36, %r2;
	mul.wide.s32 	%rd24, %r30, 4;
	add.s64 	%rd25, %rd2, %rd24;
	ld.global.f32 	%f83, [%rd25];
	mul.wide.u32 	%rd26, %r36, 4;
	add.s64 	%rd27, %rd1, %rd26;
	ld.global.f32 	%f84, [%rd27];
	fma.rn.f32 	%f85, %f83, %f84, %f116;
	st.global.f32 	[%rd3], %f85;
	ld.global.f32 	%f86, [%rd25+4];
	ld.global.f32 	%f87, [%rd27+4];
	fma.rn.f32 	%f88, %f86, %f87, %f85;
	st.global.f32 	[%rd3], %f88;
	ld.global.f32 	%f89, [%rd25+8];
	ld.global.f32 	%f90, [%rd27+8];
	fma.rn.f32 	%f91, %f89, %f90, %f88;
	st.global.f32 	[%rd3], %f91;
	ld.global.f32 	%f92, [%rd25+12];
	ld.global.f32 	%f93, [%rd27+12];
	fma.rn.f32 	%f116, %f92, %f93, %f91;
	st.global.f32 	[%rd3], %f116;
	add.s32 	%r36, %r36, 4;
$L__BB0_12:
	setp.eq.s32 	%p9, %r14, 0;
	@%p9 bra 	$L__BB0_15;
	mul.wide.u32 	%rd28, %r36, 4;
	add.s64 	%rd37, %rd1, %rd28;
	add.s32 	%r39, %r36, %r2;
	neg.s32 	%r38, %r14;
$L__BB0_14:
	.pragma "nounroll";
	mul.wide.s32 	%rd29, %r39, 4;
	add.s64 	%rd30, %rd2, %rd29;
	ld.global.f32 	%f94, [%rd30];
	ld.global.f32 	%f95, [%rd37];
	fma.rn.f32 	%f116, %f94, %f95, %f116;
	st.global.f32 	[%rd3], %f116;
	add.s64 	%rd37, %rd37, 4;
	add.s32 	%r39, %r39, 1;
	add.s32 	%r38, %r38, 1;
	setp.ne.s32 	%p10, %r38, 0;
	@%p10 bra 	$L__BB0_14;
$L__BB0_15:
	cvta.to.global.u64 	%rd31, %rd11;
	add.s64 	%rd33, %rd31, %rd17;
	ld.global.f32 	%f96, [%rd33];
	add.f32 	%f97, %f96, %f116;
	st.global.f32 	[%rd3], %f97;
	fma.rn.f32 	%f98, %f97, 0fBBBB989D, 0f3F000000;
	cvt.sat.f32.f32 	%f99, %f98;
	mov.f32 	%f100, 0f4B400001;
	mov.f32 	%f101, 0f437C0000;
	fma.rm.f32 	%f102, %f99, %f101, %f100;
	add.f32 	%f103, %f102, 0fCB40007F;
	neg.f32 	%f104, %f103;
	fma.rn.f32 	%f105, %f97, 0fBFB8AA3B, %f104;
	fma.rn.f32 	%f106, %f97, 0fB2A57060, %f105;
	mov.b32 	%r31, %f102;
	shl.b32 	%r32, %r31, 23;
	mov.b32 	%f107, %r32;
	ex2.approx.ftz.f32 	%f108, %f106;
	mul.f32 	%f109, %f108, %f107;
	cvt.f64.f32 	%fd1, %f109;
	add.f64 	%fd2, %fd1, 0d3FF0000000000000;
	rcp.rn.f64 	%fd3, %fd2;
	cvt.rn.f32.f64 	%f110, %fd3;
	cvta.to.global.u64 	%rd34, %rd13;
	add.s64 	%rd35, %rd34, %rd17;
	st.global.f32 	[%rd35], %f110;
$L__BB0_16:
	ret;

}


// ===== COMPILED SASS (sm_100) =====

	.target	sm_100

	.elftype	@"ET_EXEC"


//--------------------- .note.nv.tkinfo           --------------------------
	.section	.note.nv.tkinfo,"",@"SHT_NOTE"
	.sectionflags	@"SHF_NOTE_NV_TKINFO"
	.tkinfo
        /*0018*/ 	.word	0x00000002
        /*0030*/ 	.string	""
        /*0030*/ 	.string	"ptxas"
        /*0030*/ 	.string	"Cuda compilation tools, release 13.0, V13.0.88"
        /*0030*/ 	.string	"Build cuda_13.0.r13.0/compiler.36424714_0"
        /*0030*/ 	.string	"-arch sm_100 -m 64 "



//--------------------- .note.nv.cuinfo           --------------------------
	.section	.note.nv.cuinfo,"",@"SHT_NOTE"
	.sectionflags	@"SHF_NOTE_NV_CUINFO"
        /*0018*/ 	.short	0x0002
        /*001a*/ 	.short	0x0064
        /*001c*/ 	.short	0x0082
	.zero		2


//--------------------- .nv.info                  --------------------------
	.section	.nv.info,"",@"SHT_CUDA_INFO"
	.align	4


	//----- nvinfo : EIATTR_REGCOUNT
	.align		4
        /*0000*/ 	.byte	0x04, 0x2f
        /*0002*/ 	.short	(.L_1 - .L_0)
	.align		4
.L_0:
        /*0004*/ 	.word	index@(_Z27linear_layer_and_activationPfS_S_S_S_ii)
        /*0008*/ 	.word	0x00000014


	//----- nvinfo : EIATTR_FRAME_SIZE
	.align		4
.L_1:
        /*000c*/ 	.byte	0x04, 0x11
        /*000e*/ 	.short	(.L_3 - .L_2)
	.align		4
.L_2:
        /*0010*/ 	.word	index@($__internal_0_$__cuda_sm20_dblrcp_rn_slowpath_v3)
        /*0014*/ 	.word	0x00000000


	//----- nvinfo : EIATTR_FRAME_SIZE
	.align		4
.L_3:
        /*0018*/ 	.byte	0x04, 0x11
        /*001a*/ 	.short	(.L_5 - .L_4)
	.align		4
.L_4:
        /*001c*/ 	.word	index@(_Z27linear_layer_and_activationPfS_S_S_S_ii)
        /*0020*/ 	.word	0x00000000


	//----- nvinfo : EIATTR_MIN_STACK_SIZE
	.align		4
.L_5:
        /*0024*/ 	.byte	0x04, 0x12
        /*0026*/ 	.short	(.L_7 - .L_6)
	.align		4
.L_6:
        /*0028*/ 	.word	index@(_Z27linear_layer_and_activationPfS_S_S_S_ii)
        /*002c*/ 	.word	0x00000000
.L_7:


//--------------------- .nv.compat                --------------------------
	.section	.nv.compat,"",@"SHT_CUDA_COMPAT_INFO"
	.align	4
        /*0000*/ 	.byte	0x02, 0x09, 0x00, 0x00, 0x02, 0x02, 0x01, 0x00, 0x02, 0x05, 0x05, 0x00, 0x03, 0x07, 0x01, 0x01
        /*0010*/ 	.byte	0x02, 0x03, 0x00, 0x00, 0x02, 0x06, 0x01, 0x00, 0x04, 0x0b, 0x08, 0x00, 0x01, 0x00, 0x00, 0x00
        /*0020*/ 	.byte	0x00, 0x00, 0x00, 0x00


//--------------------- .nv.info._Z27linear_layer_and_activationPfS_S_S_S_ii --------------------------
	.section	.nv.info._Z27linear_layer_and_activationPfS_S_S_S_ii,"",@"SHT_CUDA_INFO"
	.sectionflags	@""
	.align	4


	//----- nvinfo : EIATTR_CUDA_API_VERSION
	.align		4
        /*0000*/ 	.byte	0x04, 0x37
        /*0002*/ 	.short	(.L_9 - .L_8)
.L_8:
        /*0004*/ 	.word	0x00000082


	//----- nvinfo : EIATTR_KPARAM_INFO
	.align		4
.L_9:
        /*0008*/ 	.byte	0x04, 0x17
        /*000a*/ 	.short	(.L_11 - .L_10)
.L_10:
        /*000c*/ 	.word	0x00000000
        /*0010*/ 	.short	0x0006
        /*0012*/ 	.short	0x002c
        /*0014*/ 	.byte	0x00, 0xf0, 0x11, 0x00


	//----- nvinfo : EIATTR_KPARAM_INFO
	.align		4
.L_11:
        /*0018*/ 	.byte	0x04, 0x17
        /*001a*/ 	.short	(.L_13 - .L_12)
.L_12:
        /*001c*/ 	.word	0x00000000
        /*0020*/ 	.short	0x0005
        /*0022*/ 	.short	0x0028
        /*0024*/ 	.byte	0x00, 0xf0, 0x11, 0x00


	//----- nvinfo : EIATTR_KPARAM_INFO
	.align		4
.L_13:
        /*0028*/ 	.byte	0x04, 0x17
        /*002a*/ 	.short	(.L_15 - .L_14)
.L_14:
        /*002c*/ 	.word	0x00000000
        /*0030*/ 	.short	0x0004
        /*0032*/ 	.short	0x0020
        /*0034*/ 	.byte	0x00, 0xf5, 0x21, 0x00


	//----- nvinfo : EIATTR_KPARAM_INFO
	.align		4
.L_15:
        /*0038*/ 	.byte	0x04, 0x17
        /*003a*/ 	.short	(.L_17 - .L_16)
.L_16:
        /*003c*/ 	.word	0x00000000
        /*0040*/ 	.short	0x0003
        /*0042*/ 	.short	0x0018
        /*0044*/ 	.byte	0x00, 0xf5, 0x21, 0x00


	//----- nvinfo : EIATTR_KPARAM_INFO
	.align		4
.L_17:
        /*0048*/ 	.byte	0x04, 0x17
        /*004a*/ 	.short	(.L_19 - .L_18)
.L_18:
        /*004c*/ 	.word	0x00000000
        /*0050*/ 	.short	0x0002
        /*0052*/ 	.short	0x0010
        /*0054*/ 	.byte	0x00, 0xf5, 0x21, 0x00


	//----- nvinfo : EIATTR_KPARAM_INFO
	.align		4
.L_19:
        /*0058*/ 	.byte	0x04, 0x17
        /*005a*/ 	.short	(.L_21 - .L_20)
.L_20:
        /*005c*/ 	.word	0x00000000
        /*0060*/ 	.short	0x0001
        /*0062*/ 	.short	0x0008
        /*0064*/ 	.byte	0x00, 0xf5, 0x21, 0x00


	//----- nvinfo : EIATTR_KPARAM_INFO
	.align		4
.L_21:
        /*0068*/ 	.byte	0x04, 0x17
        /*006a*/ 	.short	(.L_23 - .L_22)
.L_22:
        /*006c*/ 	.word	0x00000000
        /*0070*/ 	.short	0x0000
        /*0072*/ 	.short	0x0000
        /*0074*/ 	.byte	0x00, 0xf5, 0x21, 0x00


	//----- nvinfo : EIATTR_SPARSE_MMA_MASK
	.align		4
.L_23:
        /*0078*/ 	.byte	0x03, 0x50
        /*007a*/ 	.short	0x0000


	//----- nvinfo : EIATTR_MAXREG_COUNT
	.align		4
        /*007c*/ 	.byte	0x03, 0x1b
        /*007e*/ 	.short	0x00ff


	//----- nvinfo : EIATTR_MERCURY_ISA_VERSION
	.align		4
        /*0080*/ 	.byte	0x03, 0x5f
        /*0082*/ 	.short	0x0101


	//----- nvinfo : EIATTR_VRC_CTA_INIT_COUNT
	.align		4
        /*0084*/ 	.byte	0x02, 0x4a
	.zero		1
	.zero		1


	//----- nvinfo : EIATTR_EXIT_INSTR_OFFSETS
	.align		4
        /*0088*/ 	.byte	0x04, 0x1c
        /*008a*/ 	.short	(.L_25 - .L_24)


	//   ....[0]....
.L_24:
        /*008c*/ 	.word	0x00000070


	//   ....[1]....
        /*0090*/ 	.word	0x00000e90


	//----- nvinfo : EIATTR_CRS_STACK_SIZE
	.align		4
.L_25:
        /*0094*/ 	.byte	0x04, 0x1e
        /*0096*/ 	.short	(.L_27 - .L_26)
.L_26:
        /*0098*/ 	.word	0x00000000


	//----- nvinfo : EIATTR_CBANK_PARAM_SIZE
	.align		4
.L_27:
        /*009c*/ 	.byte	0x03, 0x19
        /*009e*/ 	.short	0x0030


	//----- nvinfo : EIATTR_PARAM_CBANK
	.align		4
        /*00a0*/ 	.byte	0x04, 0x0a
        /*00a2*/ 	.short	(.L_29 - .L_28)
	.align		4
.L_28:
        /*00a4*/ 	.word	index@(.nv.constant0._Z27linear_layer_and_activationPfS_S_S_S_ii)
        /*00a8*/ 	.short	0x0380
        /*00aa*/ 	.short	0x0030


	//----- nvinfo : EIATTR_SW_WAR
	.align		4
.L_29:
        /*00ac*/ 	.byte	0x04, 0x36
        /*00ae*/ 	.short	(.L_31 - .L_30)
.L_30:
        /*00b0*/ 	.word	0x00000008
.L_31:


//--------------------- .nv.callgraph             --------------------------
	.section	.nv.callgraph,"",@"SHT_CUDA_CALLGRAPH"
	.align	4
	.sectionentsize	8
	.align		4
        /*0000*/ 	.word	0x00000000
	.align		4
        /*0004*/ 	.word	0xffffffff
	.align		4
        /*0008*/ 	.word	0x00000000
	.align		4
        /*000c*/ 	.word	0xfffffffe
	.align		4
        /*0010*/ 	.word	0x00000000
	.align		4
        /*0014*/ 	.word	0xfffffffd
	.align		4
        /*0018*/ 	.word	0x00000000
	.align		4
        /*001c*/ 	.word	0xfffffffc


//--------------------- .text._Z27linear_layer_and_activationPfS_S_S_S_ii --------------------------
	.section	.text._Z27linear_layer_and_activationPfS_S_S_S_ii,"ax",@progbits
	.align	128
        .global         _Z27linear_layer_and_activationPfS_S_S_S_ii
        .type           _Z27linear_layer_and_activationPfS_S_S_S_ii,@function
        .size           _Z27linear_layer_and_activationPfS_S_S_S_ii,(.L_x_14 - _Z27linear_layer_and_activationPfS_S_S_S_ii)
        .other          _Z27linear_layer_and_activationPfS_S_S_S_ii,@"STO_CUDA_ENTRY STV_DEFAULT"
_Z27linear_layer_and_activationPfS_S_S_S_ii:
.text._Z27linear_layer_and_activationPfS_S_S_S_ii:
[----:B------:R-:W-:Y:S01]  /*0000*/  LDC R1, c[0x0][0x37c] ;  /* 0x0000df00ff017b82 */ /* 0x000fe20000000800 */
[----:B------:R-:W0:Y:S07]  /*0010*/  S2R R3, SR_TID.X ;  /* 0x0000000000037919 */ /* 0x000e2e0000002100 */
[----:B------:R-:W0:Y:S01]  /*0020*/  S2UR UR4, SR_CTAID.X ;  /* 0x00000000000479c3 */ /* 0x000e220000002500 */
[----:B------:R-:W1:Y:S07]  /*0030*/  LDCU UR5, c[0x0][0x3a8] ;  /* 0x00007500ff0577ac */ /* 0x000e6e0008000800 */
[----:B------:R-:W0:Y:S02]  /*0040*/  LDC R0, c[0x0][0x360] ;  /* 0x0000d800ff007b82 */ /* 0x000e240000000800 */
[----:B0-----:R-:W-:-:S05]  /*0050*/  IMAD R0, R0, UR4, R3 ;  /* 0x0000000400007c24 */ /* 0x001fca000f8e0203 */
[----:B-1----:R-:W-:-:S13]  /*0060*/  ISETP.GE.AND P0, PT, R0, UR5, PT ;  /* 0x0000000500007c0c */ /* 0x002fda000bf06270 */
[----:B------:R-:W-:Y:S05]  /*0070*/  @P0 EXIT ;  /* 0x000000000000094d */ /* 0x000fea0003800000 */
[----:B------:R-:W0:Y:S01]  /*0080*/  LDCU UR8, c[0x0][0x3ac] ;  /* 0x00007580ff0877ac */ /* 0x000e220008000800 */
[----:B------:R-:W1:Y:S01]  /*0090*/  LDC.64 R2, c[0x0][0x398] ;  /* 0x0000e600ff027b82 */ /* 0x000e620000000a00 */
[----:B------:R-:W2:Y:S01]  /*00a0*/  LDCU.64 UR12, c[0x0][0x358] ;  /* 0x00006b00ff0c77ac */ /* 0x000ea20008000a00 */
[----:B0-----:R-:W-:Y:S01]  /*00b0*/  UISETP.GT.AND UP0, UPT, UR8, URZ, UPT ;  /* 0x000000ff0800728c */ /* 0x001fe2000bf04270 */
[----:B-1----:R-:W-:-:S08]  /*00c0*/  IMAD.WIDE R2, R0, 0x4, R2 ;  /* 0x0000000400027825 */ /* 0x002fd000078e0202 */
[----:B--2---:R-:W-:Y:S05]  /*00d0*/  BRA.U UP0, `(.L_x_0) ;  /* 0x0000000100087547 */ /* 0x004fea000b800000 */
[----:B------:R0:W5:Y:S01]  /*00e0*/  LDG.E R5, desc[UR12][R2.64] ;  /* 0x0000000c02057981 */ /* 0x000162000c1e1900 */
[----:B------:R-:W-:Y:S05]  /*00f0*/  BRA `(.L_x_1) ;  /* 0x0000000800d47947 */ /* 0x000fea0003800000 */
.L_x_0:
[----:B------:R0:W5:Y:S01]  /*0100*/  LDG.E R5, desc[UR12][R2.64] ;  /* 0x0000000c02057981 */ /* 0x000162000c1e1900 */
[----:B------:R-:W-:Y:S01]  /*0110*/  UISETP.GE.U32.AND UP1, UPT, UR8, 0x10, UPT ;  /* 0x000000100800788c */ /* 0x000fe2000bf26070 */
[----:B------:R-:W-:Y:S01]  /*0120*/  HFMA2 R4, -RZ, RZ, 0, 0 ;  /* 0x00000000ff047431 */ /* 0x000fe200000001ff */
[----:B------:R-:W-:Y:S02]  /*0130*/  ULOP3.LUT UR9, UR8, 0xf, URZ, 0xc0, !UPT ;  /* 0x0000000f08097892 */ /* 0x000fe4000f8ec0ff */
[----:B------:R-:W-:Y:S02]  /*0140*/  IMAD R7, R0, UR8, RZ ;  /* 0x0000000800077c24 */ /* 0x000fe4000f8e02ff */
[----:B------:R-:W-:-:S03]  /*0150*/  UISETP.NE.AND UP0, UPT, UR9, URZ, UPT ;  /* 0x000000ff0900728c */ /* 0x000fc6000bf05270 */
[----:B0-----:R-:W-:Y:S08]  /*0160*/  BRA.U !UP1, `(.L_x_2) ;  /* 0x00000005095c7547 */ /* 0x001ff0000b800000 */
[----:B------:R-:W0:Y:S01]  /*0170*/  LDCU.64 UR4, c[0x0][0x390] ;  /* 0x00007200ff0477ac */ /* 0x000e220008000a00 */
[----:B------:R-:W-:Y:S01]  /*0180*/  MOV R6, R7 ;  /* 0x0000000700067202 */ /* 0x000fe20000000f00 */
[----:B------:R-:W1:Y:S01]  /*0190*/  LDCU.64 UR6, c[0x0][0x380] ;  /* 0x00007000ff0677ac */ /* 0x000e620008000a00 */
[----:B------:R-:W-:-:S04]  /*01a0*/  ULOP3.LUT UR10, UR8, 0x7ffffff0, URZ, 0xc0, !UPT ;  /* 0x7ffffff0080a7892 */ /* 0x000fc8000f8ec0ff */
[----:B------:R-:W-:Y:S02]  /*01b0*/  UIADD3 UR11, UPT, UPT, -UR10, URZ, URZ ;  /* 0x000000ff0a0b7290 */ /* 0x000fe4000fffe1ff */
[----:B------:R-:W-:Y:S01]  /*01c0*/  MOV R4, UR10 ;  /* 0x0000000a00047c02 */ /* 0x000fe20008000f00 */
[----:B0-----:R-:W-:-:S04]  /*01d0*/  UIADD3 UR4, UP2, UPT, UR4, 0x20, URZ ;  /* 0x0000002004047890 */ /* 0x001fc8000ff5e0ff */
[----:B------:R-:W-:Y:S02]  /*01e0*/  UIADD3.X UR5, UPT, UPT, URZ, UR5, URZ, UP2, !UPT ;  /* 0x00000005ff057290 */ /* 0x000fe400097fe4ff */
[----:B-1----:R-:W-:Y:S01]  /*01f0*/  UIADD3 UR6, UP1, UPT, UR6, 0x20, URZ ;  /* 0x0000002006067890 */ /* 0x002fe2000ff3e0ff */
[----:B------:R-:W-:-:S03]  /*0200*/  MOV R12, UR4 ;  /* 0x00000004000c7c02 */ /* 0x000fc60008000f00 */
[----:B------:R-:W-:Y:S01]  /*0210*/  MOV R13, UR5 ;  /* 0x00000005000d7c02 */ /* 0x000fe20008000f00 */
[----:B------:R-:W-:-:S12]  /*0220*/  UIADD3.X UR7, UPT, UPT, URZ, UR7, URZ, UP1, !UPT ;  /* 0x00000007ff077290 */ /* 0x000fd80008ffe4ff */
.L_x_3:
[----:B------:R-:W-:Y:S02]  /*0230*/  MOV R10, UR6 ;  /* 0x00000006000a7c02 */ /* 0x000fe40008000f00 */
[----:B------:R-:W-:Y:S02]  /*0240*/  MOV R11, UR7 ;  /* 0x00000007000b7c02 */ /* 0x000fe40008000f00 */
[----:B------:R-:W-:Y:S02]  /*0250*/  MOV R8, R12 ;  /* 0x0000000c00087202 */ /* 0x000fe40000000f00 */
[----:B------:R-:W-:Y:S01]  /*0260*/  MOV R9, R13 ;  /* 0x0000000d00097202 */ /* 0x000fe20000000f00 */
[----:B------:R-:W-:-:S04]  /*0270*/  IMAD.WIDE R10, R6, 0x4, R10 ;  /* 0x00000004060a7825 */ /* 0x000fc800078e020a */
[----:B------:R-:W2:Y:S04]  /*0280*/  LDG.E R13, desc[UR12][R8.64+-0x20] ;  /* 0xffffe00c080d7981 */ /* 0x000ea8000c1e1900 */
[----:B------:R-:W2:Y:S02]  /*0290*/  LDG.E R12, desc[UR12][R10.64+-0x20] ;  /* 0xffffe00c0a0c7981 */ /* 0x000ea4000c1e1900 */
[----:B--2--5:R-:W-:-:S05]  /*02a0*/  FFMA R13, R12, R13, R5 ;  /* 0x0000000d0c0d7223 */ /* 0x024fca0000000005 */
[----:B------:R0:W-:Y:S04]  /*02b0*/  STG.E desc[UR12][R2.64], R13 ;  /* 0x0000000d02007986 */ /* 0x0001e8000c10190c */
[----:B------:R-:W2:Y:S04]  /*02c0*/  LDG.E R12, desc[UR12][R10.64+-0x1c] ;  /* 0xffffe40c0a0c7981 */ /* 0x000ea8000c1e1900 */
[----:B---3--:R-:W2:Y:S02]  /*02d0*/  LDG.E R5, desc[UR12][R8.64+-0x1c] ;  /* 0xffffe40c08057981 */ /* 0x008ea4000c1e1900 */
[----:B--2---:R-:W-:-:S05]  /*02e0*/  FFMA R5, R12, R5, R13 ;  /* 0x000000050c057223 */ /* 0x004fca000000000d */
[----:B------:R1:W-:Y:S04]  /*02f0*/  STG.E desc[UR12][R2.64], R5 ;  /* 0x0000000502007986 */ /* 0x0003e8000c10190c */
[----:B------:R-:W2:Y:S04]  /*0300*/  LDG.E R12, desc[UR12][R10.64+-0x18] ;  /* 0xffffe80c0a0c7981 */ /* 0x000ea8000c1e1900 */
[----:B------:R-:W2:Y:S02]  /*0310*/  LDG.E R14, desc[UR12][R8.64+-0x18] ;  /* 0xffffe80c080e7981 */ /* 0x000ea4000c1e1900 */
[----:B--2---:R-:W-:-:S05]  /*0320*/  FFMA R15, R12, R14, R5 ;  /* 0x0000000e0c0f7223 */ /* 0x004fca0000000005 */
[----:B------:R2:W-:Y:S04]  /*0330*/  STG.E desc[UR12][R2.64], R15 ;  /* 0x0000000f02007986 */ /* 0x0005e8000c10190c */
[----:B------:R-:W0:Y:S04]  /*0340*/  LDG.E R12, desc[UR12][R10.64+-0x14] ;  /* 0xffffec0c0a0c7981 */ /* 0x000e28000c1e1900 */
[----:B------:R-:W0:Y:S02]  /*0350*/  LDG.E R14, desc[UR12][R8.64+-0x14] ;  /* 0xffffec0c080e7981 */ /* 0x000e24000c1e1900 */
[----:B0-----:R-:W-:-:S05]  /*0360*/  FFMA R13, R12, R14, R15 ;  /* 0x0000000e0c0d7223 */ /* 0x001fca000000000f */
[----:B------:R0:W-:Y:S04]  /*0370*/  STG.E desc[UR12][R2.64], R13 ;  /* 0x0000000d02007986 */ /* 0x0001e8000c10190c */
[----:B------:R-:W1:Y:S04]  /*0380*/  LDG.E R12, desc[UR12][R10.64+-0x10] ;  /* 0xfffff00c0a0c7981 */ /* 0x000e68000c1e1900 */
[----:B------:R-:W1:Y:S02]  /*0390*/  LDG.E R14, desc[UR12][R8.64+-0x10] ;  /* 0xfffff00c080e7981 */ /* 0x000e64000c1e1900 */
[----:B-1----:R-:W-:-:S05]  /*03a0*/  FFMA R5, R12, R14, R13 ;  /* 0x0000000e0c057223 */ /* 0x002fca000000000d */
        /* <DEDUP_REMOVED lines=33> */
[----:B------:R-:W3:Y:S04]  /*05c0*/  LDG.E R12, desc[UR12][R10.64+0x14] ;  /* 0x0000140c0a0c7981 */ /* 0x000ee8000c1e1900 */
[----:B------:R-:W3:Y:S02]  /*05d0*/  LDG.E R14, desc[UR12][R8.64+0x14] ;  /* 0x0000140c080e7981 */ /* 0x000ee4000c1e1900 */
[----:B---3--:R-:W-:-:S05]  /*05e0*/  FFMA R17, R12, R14, R13 ;  /* 0x0000000e0c117223 */ /* 0x008fca000000000d */
[----:B------:R3:W-:Y:S04]  /*05f0*/  STG.E desc[UR12][R2.64], R17 ;  /* 0x0000001102007986 */ /* 0x0007e8000c10190c */
[----:B------:R-:W2:Y:S04]  /*0600*/  LDG.E R12, desc[UR12][R10.64+0x18] ;  /* 0x0000180c0a0c7981 */ /* 0x000ea8000c1e1900 */
[----:B-1----:R-:W2:Y:S02]  /*0610*/  LDG.E R5, desc[UR12][R8.64+0x18] ;  /* 0x0000180c08057981 */ /* 0x002ea4000c1e1900 */
[----:B--2---:R-:W-:-:S05]  /*0620*/  FFMA R15, R12, R5, R17 ;  /* 0x000000050c0f7223 */ /* 0x004fca0000000011 */
[----:B------:R3:W-:Y:S04]  /*0630*/  STG.E desc[UR12][R2.64], R15 ;  /* 0x0000000f02007986 */ /* 0x0007e8000c10190c */
[----:B------:R-:W2:Y:S04]  /*0640*/  LDG.E R12, desc[UR12][R10.64+0x1c] ;  /* 0x00001c0c0a0c7981 */ /* 0x000ea8000c1e1900 */
[----:B------:R-:W2:Y:S01]  /*0650*/  LDG.E R5, desc[UR12][R8.64+0x1c] ;  /* 0x00001c0c08057981 */ /* 0x000ea2000c1e1900 */
[----:B------:R-:W-:Y:S01]  /*0660*/  UIADD3 UR11, UPT, UPT, UR11, 0x10, URZ ;  /* 0x000000100b0b7890 */ /* 0x000fe2000fffe0ff */
[----:B------:R-:W-:-:S03]  /*0670*/  IADD3 R6, PT, PT, R6, 0x10, RZ ;  /* 0x0000001006067810 */ /* 0x000fc60007ffe0ff */
[----:B------:R-:W-:Y:S01]  /*0680*/  UISETP.NE.AND UP1, UPT, UR11, URZ, UPT ;  /* 0x000000ff0b00728c */ /* 0x000fe2000bf25270 */
[----:B--2---:R-:W-:Y:S01]  /*0690*/  FFMA R5, R12, R5, R15 ;  /* 0x000000050c057223 */ /* 0x004fe2000000000f */
[----:B------:R-:W-:-:S04]  /*06a0*/  IADD3 R12, P0, PT, R8, 0x40, RZ ;  /* 0x00000040080c7810 */ /* 0x000fc80007f1e0ff */
[----:B------:R3:W-:Y:S01]  /*06b0*/  STG.E desc[UR12][R2.64], R5 ;  /* 0x0000000502007986 */ /* 0x0007e2000c10190c */
[----:B0-----:R-:W-:Y:S02]  /*06c0*/  IADD3.X R13, PT, PT, RZ, R9, RZ, P0, !PT ;  /* 0x00000009ff0d7210 */ /* 0x001fe400007fe4ff */
[----:B------:R-:W-:Y:S06]  /*06d0*/  BRA.U UP1, `(.L_x_3) ;  /* 0xfffffff901d47547 */ /* 0x000fec000b83ffff */
.L_x_2:
[----:B------:R-:W-:Y:S05]  /*06e0*/  BRA.U !UP0, `(.L_x_1) ;  /* 0x0000000508587547 */ /* 0x000fea000b800000 */
[----:B------:R-:W-:Y:S02]  /*06f0*/  UISETP.GE.U32.AND UP0, UPT, UR9, 0x8, UPT ;  /* 0x000000080900788c */ /* 0x000fe4000bf06070 */
[----:B------:R-:W-:-:S04]  /*0700*/  ULOP3.LUT UR5, UR8, 0x7, URZ, 0xc0, !UPT ;  /* 0x0000000708057892 */ /* 0x000fc8000f8ec0ff */
[----:B------:R-:W-:-:S03]  /*0710*/  UISETP.NE.AND UP1, UPT, UR5, URZ, UPT ;  /* 0x000000ff0500728c */ /* 0x000fc6000bf25270 */
[----:B------:R-:W-:Y:S08]  /*0720*/  BRA.U !UP0, `(.L_x_4) ;  /* 0x0000000108987547 */ /* 0x000ff0000b800000 */
[----:B------:R-:W0:Y:S01]  /*0730*/  LDC.64 R8, c[0x0][0x380] ;  /* 0x0000e000ff087b82 */ /* 0x000e220000000a00 */
[----:B------:R-:W-:-:S07]  /*0740*/  IADD3 R13, PT, PT, R7, R4, RZ ;  /* 0x00000004070d7210 */ /* 0x000fce0007ffe0ff */
[----:B------:R-:W1:Y:S01]  /*0750*/  LDC.64 R10, c[0x0][0x390] ;  /* 0x0000e400ff0a7b82 */ /* 0x000e620000000a00 */
[----:B0-----:R-:W-:-:S05]  /*0760*/  IMAD.WIDE R8, R13, 0x4, R8 ;  /* 0x000000040d087825 */ /* 0x001fca00078e0208 */
[----:B------:R-:W3:Y:S01]  /*0770*/  LDG.E R6, desc[UR12][R8.64] ;  /* 0x0000000c08067981 */ /* 0x000ee2000c1e1900 */
[----:B-1----:R-:W-:-:S05]  /*0780*/  IMAD.WIDE.U32 R10, R4, 0x4, R10 ;  /* 0x00000004040a7825 */ /* 0x002fca00078e000a */
[----:B------:R-:W3:Y:S02]  /*0790*/  LDG.E R12, desc[UR12][R10.64] ;  /* 0x0000000c0a0c7981 */ /* 0x000ee4000c1e1900 */
[----:B---3-5:R-:W-:-:S05]  /*07a0*/  FFMA R5, R6, R12, R5 ;  /* 0x0000000c06057223 */ /* 0x028fca0000000005 */
[----:B------:R0:W-:Y:S04]  /*07b0*/  STG.E desc[UR12][R2.64], R5 ;  /* 0x0000000502007986 */ /* 0x0001e8000c10190c */
[----:B------:R-:W2:Y:S04]  /*07c0*/  LDG.E R6, desc[UR12][R8.64+0x4] ;  /* 0x0000040c08067981 */ /* 0x000ea8000c1e1900 */
[----:B------:R-:W2:Y:S02]  /*07d0*/  LDG.E R12, desc[UR12][R10.64+0x4] ;  /* 0x0000040c0a0c7981 */ /* 0x000ea4000c1e1900 */
        /* <DEDUP_REMOVED lines=22> */
[----:B------:R-:W2:Y:S04]  /*0940*/  LDG.E R6, desc[UR12][R8.64+0x1c] ;  /* 0x00001c0c08067981 */ /* 0x000ea8000c1e1900 */
[----:B0-----:R-:W2:Y:S01]  /*0950*/  LDG.E R5, desc[UR12][R10.64+0x1c] ;  /* 0x00001c0c0a057981 */ /* 0x001ea2000c1e1900 */
[----:B------:R-:W-:Y:S01]  /*0960*/  IADD3 R4, PT, PT, R4, 0x8, RZ ;  /* 0x0000000804047810 */ /* 0x000fe20007ffe0ff */
[----:B--2---:R-:W-:-:S05]  /*0970*/  FFMA R5, R6, R5, R17 ;  /* 0x0000000506057223 */ /* 0x004fca0000000011 */
[----:B------:R1:W-:Y:S02]  /*0980*/  STG.E desc[UR12][R2.64], R5 ;  /* 0x0000000502007986 */ /* 0x0003e4000c10190c */
.L_x_4:
[----:B------:R-:W-:Y:S05]  /*0990*/  BRA.U !UP1, `(.L_x_1) ;  /* 0x0000000109ac7547 */ /* 0x000fea000b800000 */
[----:B------:R-:W-:Y:S02]  /*09a0*/  UISETP.GE.U32.AND UP0, UPT, UR5, 0x4, UPT ;  /* 0x000000040500788c */ /* 0x000fe4000bf06070 */
[----:B------:R-:W-:-:S04]  /*09b0*/  ULOP3.LUT UR4, UR8, 0x3, URZ, 0xc0, !UPT ;  /* 0x0000000308047892 */ /* 0x000fc8000f8ec0ff */
[----:B------:R-:W-:-:S03]  /*09c0*/  UISETP.NE.AND UP1, UPT, UR4, URZ, UPT ;  /* 0x000000ff0400728c */ /* 0x000fc6000bf25270 */
[----:B------:R-:W-:Y:S08]  /*09d0*/  BRA.U !UP0, `(.L_x_5) ;  /* 0x0000000108587547 */ /* 0x000ff0000b800000 */
[----:B------:R-:W0:Y:S01]  /*09e0*/  LDC.64 R8, c[0x0][0x380] ;  /* 0x0000e000ff087b82 */ /* 0x000e220000000a00 */
[----:B-1----:R-:W-:-:S07]  /*09f0*/  IADD3 R13, PT, PT, R7, R4, RZ ;  /* 0x00000004070d7210 */ /* 0x002fce0007ffe0ff */
        /* <DEDUP_REMOVED lines=11> */
[----:B------:R-:W3:Y:S04]  /*0ab0*/  LDG.E R6, desc[UR12][R8.64+0x8] ;  /* 0x0000080c08067981 */ /* 0x000ee8000c1e1900 */
[----:B------:R-:W3:Y:S02]  /*0ac0*/  LDG.E R12, desc[UR12][R10.64+0x8] ;  /* 0x0000080c0a0c7981 */ /* 0x000ee4000c1e1900 */
[----:B---3--:R-:W-:-:S05]  /*0ad0*/  FFMA R15, R6, R12, R13 ;  /* 0x0000000c060f7223 */ /* 0x008fca000000000d */
[----:B------:R2:W-:Y:S04]  /*0ae0*/  STG.E desc[UR12][R2.64], R15 ;  /* 0x0000000f02007986 */ /* 0x0005e8000c10190c */
[----:B------:R-:W0:Y:S04]  /*0af0*/  LDG.E R6, desc[UR12][R8.64+0xc] ;  /* 0x00000c0c08067981 */ /* 0x000e28000c1e1900 */
[----:B------:R-:W0:Y:S01]  /*0b00*/  LDG.E R12, desc[UR12][R10.64+0xc] ;  /* 0x00000c0c0a0c7981 */ /* 0x000e22000c1e1900 */
[----:B------:R-:W-:Y:S01]  /*0b10*/  IADD3 R4, PT, PT, R4, 0x4, RZ ;  /* 0x0000000404047810 */ /* 0x000fe20007ffe0ff */
[----:B0-----:R-:W-:-:S05]  /*0b20*/  FFMA R5, R6, R12, R15 ;  /* 0x0000000c06057223 */ /* 0x001fca000000000f */
[----:B------:R2:W-:Y:S02]  /*0b30*/  STG.E desc[UR12][R2.64], R5 ;  /* 0x0000000502007986 */ /* 0x0005e4000c10190c */
.L_x_5:
[----:B------:R-:W-:Y:S05]  /*0b40*/  BRA.U !UP1, `(.L_x_1) ;  /* 0x0000000109407547 */ /* 0x000fea000b800000 */
[----:B------:R-:W0:Y:S01]  /*0b50*/  LDC.64 R10, c[0x0][0x390] ;  /* 0x0000e400ff0a7b82 */ /* 0x000e220000000a00 */
[----:B-12---:R-:W-:Y:S01]  /*0b60*/  IADD3 R13, PT, PT, R7, R4, RZ ;  /* 0x00000004070d7210 */ /* 0x006fe20007ffe0ff */
[----:B------:R-:W-:-:S06]  /*0b70*/  UIADD3 UR4, UPT, UPT, -UR4, URZ, URZ ;  /* 0x000000ff04047290 */ /* 0x000fcc000fffe1ff */
[----:B------:R-:W1:Y:S01]  /*0b80*/  LDC.64 R8, c[0x0][0x380] ;  /* 0x0000e000ff087b82 */ /* 0x000e620000000a00 */
[----:B0-----:R-:W-:-:S07]  /*0b90*/  IMAD.WIDE.U32 R10, R4, 0x4, R10 ;  /* 0x00000004040a7825 */ /* 0x001fce00078e000a */
.L_x_6:
[----:B-1----:R-:W-:Y:S01]  /*0ba0*/  IMAD.WIDE R6, R13, 0x4, R8 ;  /* 0x000000040d067825 */ /* 0x002fe200078e0208 */
[----:B------:R0:W3:Y:S05]  /*0bb0*/  LDG.E R4, desc[UR12][R10.64] ;  /* 0x0000000c0a047981 */ /* 0x0000ea000c1e1900 */
[----:B------:R-:W3:Y:S01]  /*0bc0*/  LDG.E R6, desc[UR12][R6.64] ;  /* 0x0000000c06067981 */ /* 0x000ee2000c1e1900 */
[----:B------:R-:W-:-:S04]  /*0bd0*/  UIADD3 UR4, UPT, UPT, UR4, 0x1, URZ ;  /* 0x0000000104047890 */ /* 0x000fc8000fffe0ff */
[----:B------:R-:W-:Y:S01]  /*0be0*/  UISETP.NE.AND UP0, UPT, UR4, URZ, UPT ;  /* 0x000000ff0400728c */ /* 0x000fe2000bf05270 */
[----:B0-----:R-:W-:Y:S02]  /*0bf0*/  IADD3 R10, P0, PT, R10, 0x4, RZ ;  /* 0x000000040a0a7810 */ /* 0x001fe40007f1e0ff */
[----:B------:R-:W-:Y:S02]  /*0c00*/  IADD3 R13, PT, PT, R13, 0x1, RZ ;  /* 0x000000010d0d7810 */ /* 0x000fe40007ffe0ff */
[----:B------:R-:W-:Y:S01]  /*0c10*/  IADD3.X R11, PT, PT, RZ, R11, RZ, P0, !PT ;  /* 0x0000000bff0b7210 */ /* 0x000fe200007fe4ff */
[----:B---345:R-:W-:-:S05]  /*0c20*/  FFMA R5, R6, R4, R5 ;  /* 0x0000000406057223 */ /* 0x038fca0000000005 */
[----:B------:R4:W-:Y:S01]  /*0c30*/  STG.E desc[UR12][R2.64], R5 ;  /* 0x0000000502007986 */ /* 0x0009e2000c10190c */
[----:B------:R-:W-:Y:S05]  /*0c40*/  BRA.U UP0, `(.L_x_6) ;  /* 0xfffffffd00d47547 */ /* 0x000fea000b83ffff */
.L_x_1:
[----:B------:R-:W3:Y:S02]  /*0c50*/  LDC.64 R6, c[0x0][0x388] ;  /* 0x0000e200ff067b82 */ /* 0x000ee40000000a00 */
[----:B---3--:R-:W-:-:S06]  /*0c60*/  IMAD.WIDE R6, R0, 0x4, R6 ;  /* 0x0000000400067825 */ /* 0x008fcc00078e0206 */
[----:B------:R-:W1:Y:S01]  /*0c70*/  LDG.E R6, desc[UR12][R6.64] ;  /* 0x0000000c06067981 */ /* 0x000e62000c1e1900 */
[----:B------:R-:W-:Y:S01]  /*0c80*/  HFMA2 R4, -RZ, RZ, 0.96630859375, -0.0022525787353515625 ;  /* 0x3bbb989dff047431 */ /* 0x000fe200000001ff */
[----:B------:R-:W-:Y:S01]  /*0c90*/  BSSY.RECONVERGENT B0, `(.L_x_7) ;  /* 0x000001b000007945 */ /* 0x000fe20003800200 */
[----:B-12--5:R-:W-:Y:S01]  /*0ca0*/  FADD R13, R6, R5 ;  /* 0x00000005060d7221 */ /* 0x026fe20000000000 */
[----:B----4-:R-:W-:-:S03]  /*0cb0*/  MOV R5, 0x437c0000 ;  /* 0x437c000000057802 */ /* 0x010fc60000000f00 */
[----:B------:R-:W-:Y:S01]  /*0cc0*/  FFMA.SAT R4, R13, -R4, 0.5 ;  /* 0x3f0000000d047423 */ /* 0x000fe20000002804 */
[----:B------:R1:W-:Y:S03]  /*0cd0*/  STG.E desc[UR12][R2.64], R13 ;  /* 0x0000000d02007986 */ /* 0x0003e6000c10190c */
[----:B------:R-:W-:-:S04]  /*0ce0*/  FFMA.RM R4, R4, R5, 12582913 ;  /* 0x4b40000104047423 */ /* 0x000fc80000004005 */
[C---:B------:R-:W-:Y:S01]  /*0cf0*/  FADD R8, R4.reuse, -12583039 ;  /* 0xcb40007f04087421 */ /* 0x040fe20000000000 */
[----:B------:R-:W-:-:S03]  /*0d00*/  SHF.L.U32 R4, R4, 0x17, RZ ;  /* 0x0000001704047819 */ /* 0x000fc600000006ff */
[----:B------:R-:W-:-:S04]  /*0d10*/  FFMA R8, R13, -1.4426950216293334961, -R8 ;  /* 0xbfb8aa3b0d087823 */ /* 0x000fc80000000808 */
[----:B------:R-:W-:-:S04]  /*0d20*/  FFMA R8, R13, -1.925963033500011079e-08, R8 ;  /* 0xb2a570600d087823 */ /* 0x000fc80000000008 */
[----:B------:R-:W2:Y:S02]  /*0d30*/  MUFU.EX2 R5, R8 ;  /* 0x0000000800057308 */ /* 0x000ea40000000800 */
[----:B--2---:R-:W-:-:S06]  /*0d40*/  FMUL R12, R4, R5 ;  /* 0x00000005040c7220 */ /* 0x004fcc0000400000 */
[----:B------:R-:W2:Y:S02]  /*0d50*/  F2F.F64.F32 R4, R12 ;  /* 0x0000000c00047310 */ /* 0x000ea40000201800 */
[----:B--2---:R-:W-:-:S06]  /*0d60*/  DADD R10, R4, 1 ;  /* 0x3ff00000040a7429 */ /* 0x004fcc0000000000 */
[----:B------:R-:W2:Y:S04]  /*0d70*/  MUFU.RCP64H R5, R11 ;  /* 0x0000000b00057308 */ /* 0x000ea80000001800 */
[----:B------:R-:W-:-:S04]  /*0d80*/  IADD3 R4, PT, PT, R11, 0x300402, RZ ;  /* 0x003004020b047810 */ /* 0x000fc80007ffe0ff */
[----:B------:R-:W-:Y:S02]  /*0d90*/  FSETP.GEU.AND P0, PT, |R4|, 5.8789094863358348022e-39, PT ;  /* 0x004004020400780b */ /* 0x000fe40003f0e200 */
[----:B--2---:R-:W-:-:S08]  /*0da0*/  DFMA R6, -R10, R4, 1 ;  /* 0x3ff000000a06742b */ /* 0x004fd00000000104 */
[----:B------:R-:W-:-:S08]  /*0db0*/  DFMA R6, R6, R6, R6 ;  /* 0x000000060606722b */ /* 0x000fd00000000006 */
[----:B------:R-:W-:-:S08]  /*0dc0*/  DFMA R6, R4, R6, R4 ;  /* 0x000000060406722b */ /* 0x000fd00000000004 */
[----:B------:R-:W-:-:S08]  /*0dd0*/  DFMA R8, -R10, R6, 1 ;  /* 0x3ff000000a08742b */ /* 0x000fd00000000106 */
[----:B------:R-:W-:Y:S01]  /*0de0*/  DFMA R6, R6, R8, R6 ;  /* 0x000000080606722b */ /* 0x000fe20000000006 */
[----:B-1----:R-:W-:Y:S10]  /*0df0*/  @P0 BRA `(.L_x_8) ;  /* 0x0000000000100947 */ /* 0x002ff40003800000 */
[----:B0-----:R-:W-:-:S04]  /*0e00*/  LOP3.LUT R2, R11, 0x7fffffff, RZ, 0xc0, !PT ;  /* 0x7fffffff0b027812 */ /* 0x001fc800078ec0ff */
[----:B------:R-:W-:Y:S02]  /*0e10*/  IADD3 R8, PT, PT, R2, -0x100000, RZ ;  /* 0xfff0000002087810 */ /* 0x000fe40007ffe0ff */
[----:B------:R-:W-:-:S07]  /*0e20*/  MOV R2, 0xe40 ;  /* 0x00000e4000027802 */ /* 0x000fce0000000f00 */
[----:B------:R-:W-:Y:S05]  /*0e30*/  CALL.REL.NOINC `($__internal_0_$__cuda_sm20_dblrcp_rn_slowpath_v3) ;  /* 0x0000000000187944 */ /* 0x000fea0003c00000 */
.L_x_8:
[----:B------:R-:W-:Y:S05]  /*0e40*/  BSYNC.RECONVERGENT B0 ;  /* 0x0000000000007941 */ /* 0x000fea0003800200 */
.L_x_7:
[----:B0-----:R-:W0:Y:S01]  /*0e50*/  LDC.64 R2, c[0x0][0x3a0] ;  /* 0x0000e800ff027b82 */ /* 0x001e220000000a00 */
[----:B------:R-:W1:Y:S01]  /*0e60*/  F2F.F32.F64 R7, R6 ;  /* 0x0000000600077310 */ /* 0x000e620000301000 */
[----:B0-----:R-:W-:-:S05]  /*0e70*/  IMAD.WIDE R2, R0, 0x4, R2 ;  /* 0x0000000400027825 */ /* 0x001fca00078e0202 */
[----:B-1----:R-:W-:Y:S01]  /*0e80*/  STG.E desc[UR12][R2.64], R7 ;  /* 0x0000000702007986 */ /* 0x002fe2000c10190c */
[----:B------:R-:W-:Y:S05]  /*0e90*/  EXIT ;  /* 0x000000000000794d */ /* 0x000fea0003800000 */
        .weak           $__internal_0_$__cuda_sm20_dblrcp_rn_slowpath_v3
        .type           $__internal_0_$__cuda_sm20_dblrcp_rn_slowpath_v3,@function
        .size           $__internal_0_$__cuda_sm20_dblrcp_rn_slowpath_v3,(.L_x_14 - $__internal_0_$__cuda_sm20_dblrcp_rn_slowpath_v3)
$__internal_0_$__cuda_sm20_dblrcp_rn_slowpath_v3:
[----:B------:R-:W-:Y:S01]  /*0ea0*/  MOV R4, R10 ;  /* 0x0000000a00047202 */ /* 0x000fe20000000f00 */
[----:B------:R-:W-:Y:S01]  /*0eb0*/  BSSY.RECONVERGENT B1, `(.L_x_9) ;  /* 0x0000025000017945 */ /* 0x000fe20003800200 */
[----:B------:R-:W-:-:S06]  /*0ec0*/  MOV R5, R11 ;  /* 0x0000000b00057202 */ /* 0x000fcc0000000f00 */
[----:B------:R-:W-:-:S14]  /*0ed0*/  DSETP.GTU.AND P0, PT, |R4|, +INF , PT ;  /* 0x7ff000000400742a */ /* 0x000fdc0003f0c200 */
[----:B------:R-:W-:Y:S05]  /*0ee0*/  @P0 BRA `(.L_x_10) ;  /* 0x00000000007c0947 */ /* 0x000fea0003800000 */
[----:B------:R-:W-:-:S04]  /*0ef0*/  LOP3.LUT R10, R11, 0x7fffffff, RZ, 0xc0, !PT ;  /* 0x7fffffff0b0a7812 */ /* 0x000fc800078ec0ff */
[----:B------:R-:W-:-:S04]  /*0f00*/  IADD3 R3, PT, PT, R10, -0x1, RZ ;  /* 0xffffffff0a037810 */ /* 0x000fc80007ffe0ff */
[----:B------:R-:W-:-:S13]  /*0f10*/  ISETP.GE.U32.AND P0, PT, R3, 0x7fefffff, PT ;  /* 0x7fefffff0300780c */ /* 0x000fda0003f06070 */
[----:B------:R-:W-:Y:S02]  /*0f20*/  @P0 LOP3.LUT R7, R5, 0x7ff00000, RZ, 0x3c, !PT ;  /* 0x7ff0000005070812 */ /* 0x000fe400078e3cff */
[----:B------:R-:W-:Y:S01]  /*0f30*/  @P0 MOV R6, RZ ;  /* 0x000000ff00060202 */ /* 0x000fe20000000f00 */
[----:B------:R-:W-:Y:S06]  /*0f40*/  @P0 BRA `(.L_x_11) ;  /* 0x00000000006c0947 */ /* 0x000fec0003800000 */
[----:B------:R-:W-:-:S13]  /*0f50*/  ISETP.GE.U32.AND P0, PT, R10, 0x1000001, PT ;  /* 0x010000010a00780c */ /* 0x000fda0003f06070 */
[----:B------:R-:W-:Y:S05]  /*0f60*/  @!P0 BRA `(.L_x_12) ;  /* 0x0000000000348947 */ /* 0x000fea0003800000 */
[----:B------:R-:W-:Y:S02]  /*0f70*/  IADD3 R7, PT, PT, R5, -0x3fe00000, RZ ;  /* 0xc020000005077810 */ /* 0x000fe40007ffe0ff */
[----:B------:R-:W-:Y:S02]  /*0f80*/  MOV R6, R4 ;  /* 0x0000000400067202 */ /* 0x000fe40000000f00 */
[----:B------:R-:W0:Y:S04]  /*0f90*/  MUFU.RCP64H R9, R7 ;  /* 0x0000000700097308 */ /* 0x000e280000001800 */
[----:B0-----:R-:W-:-:S08]  /*0fa0*/  DFMA R10, -R6, R8, 1 ;  /* 0x3ff00000060a742b */ /* 0x001fd00000000108 */
[----:B------:R-:W-:-:S08]  /*0fb0*/  DFMA R10, R10, R10, R10 ;  /* 0x0000000a0a0a722b */ /* 0x000fd0000000000a */
[----:B------:R-:W-:-:S08]  /*0fc0*/  DFMA R10, R8, R10, R8 ;  /* 0x0000000a080a722b */ /* 0x000fd00000000008 */
[----:B------:R-:W-:-:S08]  /*0fd0*/  DFMA R8, -R6, R10, 1 ;  /* 0x3ff000000608742b */ /* 0x000fd0000000010a */
[----:B------:R-:W-:-:S08]  /*0fe0*/  DFMA R8, R10, R8, R10 ;  /* 0x000000080a08722b */ /* 0x000fd0000000000a */
[----:B------:R-:W-:-:S08]  /*0ff0*/  DMUL R8, R8, 2.2250738585072013831e-308 ;  /* 0x0010000008087828 */ /* 0x000fd00000000000 */
[----:B------:R-:W-:-:S08]  /*1000*/  DFMA R4, -R4, R8, 1 ;  /* 0x3ff000000404742b */ /* 0x000fd00000000108 */
[----:B------:R-:W-:-:S08]  /*1010*/  DFMA R4, R4, R4, R4 ;  /* 0x000000040404722b */ /* 0x000fd00000000004 */
[----:B------:R-:W-:Y:S01]  /*1020*/  DFMA R6, R8, R4, R8 ;  /* 0x000000040806722b */ /* 0x000fe20000000008 */
[----:B------:R-:W-:Y:S10]  /*1030*/  BRA `(.L_x_11) ;  /* 0x0000000000307947 */ /* 0x000ff40003800000 */
.L_x_12:
[----:B------:R-:W-:Y:S01]  /*1040*/  DMUL R4, R4, 8.11296384146066816958e+31 ;  /* 0x4690000004047828 */ /* 0x000fe20000000000 */
[----:B------:R-:W-:-:S05]  /*1050*/  MOV R6, R8 ;  /* 0x0000000800067202 */ /* 0x000fca0000000f00 */
[----:B------:R-:W0:Y:S02]  /*1060*/  MUFU.RCP64H R7, R5 ;  /* 0x0000000500077308 */ /* 0x000e240000001800 */
[----:B0-----:R-:W-:-:S08]  /*1070*/  DFMA R8, -R4, R6, 1 ;  /* 0x3ff000000408742b */ /* 0x001fd00000000106 */
[----:B------:R-:W-:-:S08]  /*1080*/  DFMA R8, R8, R8, R8 ;  /* 0x000000080808722b */ /* 0x000fd00000000008 */
[----:B------:R-:W-:-:S08]  /*1090*/  DFMA R8, R6, R8, R6 ;  /* 0x000000080608722b */ /* 0x000fd00000000006 */
[----:B------:R-:W-:-:S08]  /*10a0*/  DFMA R6, -R4, R8, 1 ;  /* 0x3ff000000406742b */ /* 0x000fd00000000108 */
[----:B------:R-:W-:-:S08]  /*10b0*/  DFMA R6, R8, R6, R8 ;  /* 0x000000060806722b */ /* 0x000fd00000000008 */
[----:B------:R-:W-:Y:S01]  /*10c0*/  DMUL R6, R6, 8.11296384146066816958e+31 ;  /* 0x4690000006067828 */ /* 0x000fe20000000000 */
[----:B------:R-:W-:Y:S10]  /*10d0*/  BRA `(.L_x_11) ;  /* 0x0000000000087947 */ /* 0x000ff40003800000 */
.L_x_10:
[----:B------:R-:W-:Y:S02]  /*10e0*/  LOP3.LUT R7, R5, 0x80000, RZ, 0xfc, !PT ;  /* 0x0008000005077812 */ /* 0x000fe400078efcff */
[----:B------:R-:W-:-:S07]  /*10f0*/  MOV R6, R4 ;  /* 0x0000000400067202 */ /* 0x000fce0000000f00 */
.L_x_11:
[----:B------:R-:W-:Y:S05]  /*1100*/  BSYNC.RECONVERGENT B1 ;  /* 0x0000000000017941 */ /* 0x000fea0003800200 */
.L_x_9:
[----:B------:R-:W-:-:S04]  /*1110*/  MOV R3, 0x0 ;  /* 0x0000000000037802 */ /* 0x000fc80000000f00 */
[----:B------:R-:W-:Y:S05]  /*1120*/  RET.REL.NODEC R2 `(_Z27linear_layer_and_activationPfS_S_S_S_ii) ;  /* 0xffffffec02b47950 */ /* 0x000fea0003c3ffff */
.L_x_13:
[----:B------:R-:W-:-:S00]  /*1130*/  BRA `(.L_x_13) ;  /* 0xfffffffc00fc7947 */ /* 0x000fc0000383ffff */
[----:B------:R-:W-:-:S00]  /*1140*/  NOP ;  /* 0x0000000000007918 */ /* 0x000fc00000000000 */
        /* <DEDUP_REMOVED lines=11> */
.L_x_14:


//--------------------- .nv.shared.reserved.0     --------------------------
	.section	.nv.shared.reserved.0,"aw",@nobits
	.weak		__nv_reservedSMEM_offset_0_alias
	.size		__nv_reservedSMEM_offset_0_alias, 0, 64
	.other		__nv_reservedSMEM_offset_0_alias,@"STO_CUDA_RESERVED_SHARED STV_DEFAULT"
__nv_reservedSMEM_offset_0_alias:
	.zero		0
	.zero		64


//--------------------- .nv.constant0._Z27linear_layer_and_activationPfS_S_S_S_ii --------------------------
	.section	.nv.constant0._Z27linear_layer_and_activationPfS_S_S_S_ii,"a",@progbits
	.sectionflags	@""
	.align	4
.nv.constant0._Z27linear_layer_and_activationPfS_S_S_S_ii:
	.zero		944


//--------------------- SYMBOLS --------------------------

	.type		.nv.reservedSmem.offset0,@object
	.size		.nv.reservedSmem.offset0,0x4
